//
// Generated by NVIDIA NVVM Compiler
//
// Compiler Build ID: CL-36424714
// Cuda compilation tools, release 13.0, V13.0.88
// Based on NVVM 20.0.0
//

.version 9.0
.target sm_100
.address_size 64

	// .globl	_Z9matex_GPUPfS_S_

.visible .entry _Z9matex_GPUPfS_S_(
	.param .u64 .ptr .align 1 _Z9matex_GPUPfS_S__param_0,
	.param .u64 .ptr .align 1 _Z9matex_GPUPfS_S__param_1,
	.param .u64 .ptr .align 1 _Z9matex_GPUPfS_S__param_2
)
{
	.reg .pred 	%p<5>;
	.reg .b32 	%r<18>;
	.reg .b32 	%f<28>;
	.reg .b64 	%rd<18>;

	ld.param.u64 	%rd5, [_Z9matex_GPUPfS_S__param_0];
	ld.param.u64 	%rd6, [_Z9matex_GPUPfS_S__param_1];
	ld.param.u64 	%rd7, [_Z9matex_GPUPfS_S__param_2];
	mov.u32 	%r8, %ctaid.y;
	mov.u32 	%r9, %ntid.y;
	mov.u32 	%r10, %tid.y;
	mad.lo.s32 	%r1, %r8, %r9, %r10;
	mov.u32 	%r11, %ctaid.x;
	mov.u32 	%r12, %ntid.x;
	mov.u32 	%r13, %tid.x;
	mad.lo.s32 	%r2, %r11, %r12, %r13;
	setp.gt.u32 	%p1, %r1, 999;
	setp.gt.s32 	%p2, %r2, 999;
	or.pred  	%p3, %p1, %p2;
	@%p3 bra 	$L__BB0_4;
	mul.lo.s32 	%r3, %r1, 1000;
	mul.wide.u32 	%rd8, %r3, 4;
	cvta.to.global.u64 	%rd9, %rd5;
	add.s64 	%rd10, %rd8, %rd9;
	add.s64 	%rd17, %rd10, 16;
	cvta.to.global.u64 	%rd11, %rd6;
	add.s64 	%rd2, %rd11, 16000;
	mov.f32 	%f27, 0f00000000;
	mov.b32 	%r17, 0;
	mov.u32 	%r16, %r2;
$L__BB0_2:
	mul.wide.s32 	%rd12, %r16, 4;
	add.s64 	%rd13, %rd2, %rd12;
	ld.global.f32 	%f4, [%rd17+-16];
	ld.global.f32 	%f5, [%rd13+-16000];
	fma.rn.f32 	%f6, %f4, %f5, %f27;
	ld.global.f32 	%f7, [%rd17+-12];
	ld.global.f32 	%f8, [%rd13+-12000];
	fma.rn.f32 	%f9, %f7, %f8, %f6;
	ld.global.f32 	%f10, [%rd17+-8];
	ld.global.f32 	%f11, [%rd13+-8000];
	fma.rn.f32 	%f12, %f10, %f11, %f9;
	ld.global.f32 	%f13, [%rd17+-4];
	ld.global.f32 	%f14, [%rd13+-4000];
	fma.rn.f32 	%f15, %f13, %f14, %f12;
	ld.global.f32 	%f16, [%rd17];
	ld.global.f32 	%f17, [%rd13];
	fma.rn.f32 	%f18, %f16, %f17, %f15;
	ld.global.f32 	%f19, [%rd17+4];
	ld.global.f32 	%f20, [%rd13+4000];
	fma.rn.f32 	%f21, %f19, %f20, %f18;
	ld.global.f32 	%f22, [%rd17+8];
	ld.global.f32 	%f23, [%rd13+8000];
	fma.rn.f32 	%f24, %f22, %f23, %f21;
	ld.global.f32 	%f25, [%rd17+12];
	ld.global.f32 	%f26, [%rd13+12000];
	fma.rn.f32 	%f27, %f25, %f26, %f24;
	add.s32 	%r17, %r17, 8;
	add.s64 	%rd17, %rd17, 32;
	add.s32 	%r16, %r16, 8000;
	setp.ne.s32 	%p4, %r17, 1000;
	@%p4 bra 	$L__BB0_2;
	add.s32 	%r15, %r3, %r2;
	cvta.to.global.u64 	%rd14, %rd7;
	mul.wide.s32 	%rd15, %r15, 4;
	add.s64 	%rd16, %rd14, %rd15;
	st.global.f32 	[%rd16], %f27;
$L__BB0_4:
	ret;

}


// ===== COMPILED SASS (sm_100) =====

	.target	sm_100

	.elftype	@"ET_EXEC"


//--------------------- .note.nv.tkinfo           --------------------------
	.section	.note.nv.tkinfo,"",@"SHT_NOTE"
	.sectionflags	@"SHF_NOTE_NV_TKINFO"
	.tkinfo
        /*0018*/ 	.word	0x00000002
        /*0030*/ 	.string	""
        /*0030*/ 	.string	"ptxas"
        /*0030*/ 	.string	"Cuda compilation tools, release 13.0, V13.0.88"
        /*0030*/ 	.string	"Build cuda_13.0.r13.0/compiler.36424714_0"
        /*0030*/ 	.string	"-arch sm_100 -m 64 "



//--------------------- .note.nv.cuinfo           --------------------------
	.section	.note.nv.cuinfo,"",@"SHT_NOTE"
	.sectionflags	@"SHF_NOTE_NV_CUINFO"
        /*0018*/ 	.short	0x0002
        /*001a*/ 	.short	0x0064
        /*001c*/ 	.short	0x0082
	.zero		2


//--------------------- .nv.info                  --------------------------
	.section	.nv.info,"",@"SHT_CUDA_INFO"
	.align	4


	//----- nvinfo : EIATTR_REGCOUNT
	.align		4
        /*0000*/ 	.byte	0x04, 0x2f
        /*0002*/ 	.short	(.L_1 - .L_0)
	.align		4
.L_0:
        /*0004*/ 	.word	index@(_Z9matex_GPUPfS_S_)
        /*0008*/ 	.word	0x00000020


	//----- nvinfo : EIATTR_FRAME_SIZE
	.align		4
.L_1:
        /*000c*/ 	.byte	0x04, 0x11
        /*000e*/ 	.short	(.L_3 - .L_2)
	.align		4
.L_2:
        /*0010*/ 	.word	index@(_Z9matex_GPUPfS_S_)
        /*0014*/ 	.word	0x00000000


	//----- nvinfo : EIATTR_MIN_STACK_SIZE
	.align		4
.L_3:
        /*0018*/ 	.byte	0x04, 0x12
        /*001a*/ 	.short	(.L_5 - .L_4)
	.align		4
.L_4:
        /*001c*/ 	.word	index@(_Z9matex_GPUPfS_S_)
        /*0020*/ 	.word	0x00000000
.L_5:


//--------------------- .nv.compat                --------------------------
	.section	.nv.compat,"",@"SHT_CUDA_COMPAT_INFO"
	.align	4
        /*0000*/ 	.byte	0x02, 0x09, 0x00, 0x00, 0x02, 0x02, 0x01, 0x00, 0x02, 0x05, 0x05, 0x00, 0x03, 0x07, 0x01, 0x01
        /*0010*/ 	.byte	0x02, 0x03, 0x00, 0x00, 0x02, 0x06, 0x01, 0x00, 0x04, 0x0b, 0x08, 0x00, 0x09, 0x00, 0x00, 0x00
        /*0020*/ 	.byte	0x00, 0x00, 0x00, 0x00


//--------------------- .nv.info._Z9matex_GPUPfS_S_ --------------------------
	.section	.nv.info._Z9matex_GPUPfS_S_,"",@"SHT_CUDA_INFO"
	.sectionflags	@""
	.align	4


	//----- nvinfo : EIATTR_CUDA_API_VERSION
	.align		4
        /*0000*/ 	.byte	0x04, 0x37
        /*0002*/ 	.short	(.L_7 - .L_6)
.L_6:
        /*0004*/ 	.word	0x00000082


	//----- nvinfo : EIATTR_KPARAM_INFO
	.align		4
.L_7:
        /*0008*/ 	.byte	0x04, 0x17
        /*000a*/ 	.short	(.L_9 - .L_8)
.L_8:
        /*000c*/ 	.word	0x00000000
        /*0010*/ 	.short	0x0002
        /*0012*/ 	.short	0x0010
        /*0014*/ 	.byte	0x00, 0xf5, 0x21, 0x00


	//----- nvinfo : EIATTR_KPARAM_INFO
	.align		4
.L_9:
        /*0018*/ 	.byte	0x04, 0x17
        /*001a*/ 	.short	(.L_11 - .L_10)
.L_10:
        /*001c*/ 	.word	0x00000000
        /*0020*/ 	.short	0x0001
        /*0022*/ 	.short	0x0008
        /*0024*/ 	.byte	0x00, 0xf5, 0x21, 0x00


	//----- nvinfo : EIATTR_KPARAM_INFO
	.align		4
.L_11:
        /*0028*/ 	.byte	0x04, 0x17
        /*002a*/ 	.short	(.L_13 - .L_12)
.L_12:
        /*002c*/ 	.word	0x00000000
        /*0030*/ 	.short	0x0000
        /*0032*/ 	.short	0x0000
        /*0034*/ 	.byte	0x00, 0xf5, 0x21, 0x00


	//----- nvinfo : EIATTR_SPARSE_MMA_MASK
	.align		4
.L_13:
        /*0038*/ 	.byte	0x03, 0x50
        /*003a*/ 	.short	0x0000


	//----- nvinfo : EIATTR_MAXREG_COUNT
	.align		4
        /*003c*/ 	.byte	0x03, 0x1b
        /*003e*/ 	.short	0x00ff


	//----- nvinfo : EIATTR_MERCURY_ISA_VERSION
	.align		4
        /*0040*/ 	.byte	0x03, 0x5f
        /*0042*/ 	.short	0x0101


	//----- nvinfo : EIATTR_VRC_CTA_INIT_COUNT
	.align		4
        /*0044*/ 	.byte	0x02, 0x4a
	.zero		1
	.zero		1


	//----- nvinfo : EIATTR_EXIT_INSTR_OFFSETS
	.align		4
        /*0048*/ 	.byte	0x04, 0x1c
        /*004a*/ 	.short	(.L_15 - .L_14)


	//   ....[0]....
.L_14:
        /*004c*/ 	.word	0x000000b0


	//   ....[1]....
        /*0050*/ 	.word	0x00000a60


	//----- nvinfo : EIATTR_CBANK_PARAM_SIZE
	.align		4
.L_15:
        /*0054*/ 	.byte	0x03, 0x19
        /*0056*/ 	.short	0x0018


	//----- nvinfo : EIATTR_PARAM_CBANK
	.align		4
        /*0058*/ 	.byte	0x04, 0x0a
        /*005a*/ 	.short	(.L_17 - .L_16)
	.align		4
.L_16:
        /*005c*/ 	.word	index@(.nv.constant0._Z9matex_GPUPfS_S_)
        /*0060*/ 	.short	0x0380
        /*0062*/ 	.short	0x0018


	//----- nvinfo : EIATTR_SW_WAR
	.align		4
.L_17:
        /*0064*/ 	.byte	0x04, 0x36
        /*0066*/ 	.short	(.L_19 - .L_18)
.L_18:
        /*0068*/ 	.word	0x00000008
.L_19:


//--------------------- .nv.callgraph             --------------------------
	.section	.nv.callgraph,"",@"SHT_CUDA_CALLGRAPH"
	.align	4
	.sectionentsize	8
	.align		4
        /*0000*/ 	.word	0x00000000
	.align		4
        /*0004*/ 	.word	0xffffffff
	.align		4
        /*0008*/ 	.word	0x00000000
	.align		4
        /*000c*/ 	.word	0xfffffffe
	.align		4
        /*0010*/ 	.word	0x00000000
	.align		4
        /*0014*/ 	.word	0xfffffffd
	.align		4
        /*0018*/ 	.word	0x00000000
	.align		4
        /*001c*/ 	.word	0xfffffffc


//--------------------- .text._Z9matex_GPUPfS_S_  --------------------------
	.section	.text._Z9matex_GPUPfS_S_,"ax",@progbits
	.align	128
        .global         _Z9matex_GPUPfS_S_
        .type           _Z9matex_GPUPfS_S_,@function
        .size           _Z9matex_GPUPfS_S_,(.L_x_2 - _Z9matex_GPUPfS_S_)
        .other          _Z9matex_GPUPfS_S_,@"STO_CUDA_ENTRY STV_DEFAULT"
_Z9matex_GPUPfS_S_:
.text._Z9matex_GPUPfS_S_:
[----:B------:R-:W-:Y:S01]  /*0000*/  LDC R1, c[0x0][0x37c] ;  /* 0x0000df00ff017b82 */ /* 0x000fe20000000800 */
[----:B------:R-:W0:Y:S07]  /*0010*/  S2R R3, SR_TID.X ;  /* 0x0000000000037919 */ /* 0x000e2e0000002100 */
[----:B------:R-:W1:Y:S01]  /*0020*/  LDC R11, c[0x0][0x364] ;  /* 0x0000d900ff0b7b82 */ /* 0x000e620000000800 */
[----:B------:R-:W1:Y:S07]  /*0030*/  S2R R2, SR_TID.Y ;  /* 0x0000000000027919 */ /* 0x000e6e0000002200 */
[----:B------:R-:W0:Y:S08]  /*0040*/  S2UR UR5, SR_CTAID.X ;  /* 0x00000000000579c3 */ /* 0x000e300000002500 */
[----:B------:R-:W0:Y:S08]  /*0050*/  LDC R0, c[0x0][0x360] ;  /* 0x0000d800ff007b82 */ /* 0x000e300000000800 */
[----:B------:R-:W1:Y:S01]  /*0060*/  S2UR UR4, SR_CTAID.Y ;  /* 0x00000000000479c3 */ /* 0x000e620000002600 */
[----:B0-----:R-:W-:-:S05]  /*0070*/  IMAD R0, R0, UR5, R3 ;  /* 0x0000000500007c24 */ /* 0x001fca000f8e0203 */
[----:B------:R-:W-:Y:S01]  /*0080*/  ISETP.GT.AND P0, PT, R0, 0x3e7, PT ;  /* 0x000003e70000780c */ /* 0x000fe20003f04270 */
[----:B-1----:R-:W-:-:S05]  /*0090*/  IMAD R11, R11, UR4, R2 ;  /* 0x000000040b0b7c24 */ /* 0x002fca000f8e0202 */
[----:B------:R-:W-:-:S13]  /*00a0*/  ISETP.GT.U32.OR P0, PT, R11, 0x3e7, P0 ;  /* 0x000003e70b00780c */ /* 0x000fda0000704470 */
[----:B------:R-:W-:Y:S05]  /*00b0*/  @P0 EXIT ;  /* 0x000000000000094d */ /* 0x000fea0003800000 */
[----:B------:R-:W0:Y:S01]  /*00c0*/  LDC.64 R2, c[0x0][0x380] ;  /* 0x0000e000ff027b82 */ /* 0x000e220000000a00 */
[----:B------:R-:W1:Y:S01]  /*00d0*/  LDCU.64 UR4, c[0x0][0x388] ;  /* 0x00007100ff0477ac */ /* 0x000e620008000a00 */
[----:B------:R-:W-:Y:S02]  /*00e0*/  IMAD R11, R11, 0x3e8, RZ ;  /* 0x000003e80b0b7824 */ /* 0x000fe400078e02ff */
[----:B------:R-:W-:Y:S01]  /*00f0*/  HFMA2 R24, -RZ, RZ, 0, 0 ;  /* 0x00000000ff187431 */ /* 0x000fe200000001ff */
[----:B------:R-:W-:Y:S01]  /*0100*/  MOV R13, R0 ;  /* 0x00000000000d7202 */ /* 0x000fe20000000f00 */
[----:B------:R-:W2:Y:S01]  /*0110*/  LDCU.64 UR6, c[0x0][0x358] ;  /* 0x00006b00ff0677ac */ /* 0x000ea20008000a00 */
[----:B-1----:R-:W-:-:S04]  /*0120*/  UIADD3 UR4, UP0, UPT, UR4, 0x3e80, URZ ;  /* 0x00003e8004047890 */ /* 0x002fc8000ff1e0ff */
[----:B------:R-:W-:Y:S01]  /*0130*/  UIADD3.X UR5, UPT, UPT, URZ, UR5, URZ, UP0, !UPT ;  /* 0x00000005ff057290 */ /* 0x000fe200087fe4ff */
[----:B0-----:R-:W-:Y:S01]  /*0140*/  IMAD.WIDE.U32 R2, R11, 0x4, R2 ;  /* 0x000000040b027825 */ /* 0x001fe200078e0002 */
[----:B------:R-:W-:Y:S01]  /*0150*/  MOV R4, UR4 ;  /* 0x0000000400047c02 */ /* 0x000fe20008000f00 */
[----:B------:R-:W-:Y:S01]  /*0160*/  UMOV UR4, URZ ;  /* 0x000000ff00047c82 */ /* 0x000fe20008000000 */
[----:B------:R-:W-:Y:S02]  /*0170*/  IADD3 R6, P0, PT, R2, 0x10, RZ ;  /* 0x0000001002067810 */ /* 0x000fe40007f1e0ff */
[----:B------:R-:W-:Y:S02]  /*0180*/  MOV R5, UR5 ;  /* 0x0000000500057c02 */ /* 0x000fe40008000f00 */
[----:B--2---:R-:W-:-:S09]  /*0190*/  IADD3.X R3, PT, PT, RZ, R3, RZ, P0, !PT ;  /* 0x00000003ff037210 */ /* 0x004fd200007fe4ff */
.L_x_0:
[----:B------:R-:W-:Y:S01]  /*01a0*/  IMAD.WIDE R18, R13, 0x4, R4 ;  /* 0x000000040d127825 */ /* 0x000fe200078e0204 */
[----:B------:R-:W-:-:S04]  /*01b0*/  MOV R2, R6 ;  /* 0x0000000600027202 */ /* 0x000fc80000000f00 */
[----:B------:R-:W2:Y:S04]  /*01c0*/  LDG.E R14, desc[UR6][R18.64+-0x3e80] ;  /* 0xffc18006120e7981 */ /* 0x000ea8000c1e1900 */
[----:B------:R-:W2:Y:S04]  /*01d0*/  LDG.E R15, desc[UR6][R2.64+-0x10] ;  /* 0xfffff006020f7981 */ /* 0x000ea8000c1e1900 */
[----:B------:R-:W3:Y:S04]  /*01e0*/  LDG.E R7, desc[UR6][R2.64+-0xc] ;  /* 0xfffff40602077981 */ /* 0x000ee8000c1e1900 */
[----:B------:R-:W3:Y:S04]  /*01f0*/  LDG.E R6, desc[UR6][R18.64+-0x2ee0] ;  /* 0xffd1200612067981 */ /* 0x000ee8000c1e1900 */
[----:B------:R-:W4:Y:S04]  /*0200*/  LDG.E R8, desc[UR6][R2.64+-0x8] ;  /* 0xfffff80602087981 */ /* 0x000f28000c1e1900 */
[----:B------:R-:W4:Y:S04]  /*0210*/  LDG.E R9, desc[UR6][R18.64+-0x1f40] ;  /* 0xffe0c00612097981 */ /* 0x000f28000c1e1900 */
[----:B------:R-:W5:Y:S04]  /*0220*/  LDG.E R20, desc[UR6][R2.64+-0x4] ;  /* 0xfffffc0602147981 */ /* 0x000f68000c1e1900 */
[----:B------:R-:W5:Y:S04]  /*0230*/  LDG.E R25, desc[UR6][R18.64+-0xfa0] ;  /* 0xfff0600612197981 */ /* 0x000f68000c1e1900 */
[----:B------:R-:W5:Y:S04]  /*0240*/  LDG.E R16, desc[UR6][R2.64] ;  /* 0x0000000602107981 */ /* 0x000f68000c1e1900 */
[----:B------:R-:W5:Y:S04]  /*0250*/  LDG.E R23, desc[UR6][R18.64] ;  /* 0x0000000612177981 */ /* 0x000f68000c1e1900 */
[----:B------:R-:W5:Y:S04]  /*0260*/  LDG.E R12, desc[UR6][R2.64+0x4] ;  /* 0x00000406020c7981 */ /* 0x000f68000c1e1900 */
[----:B------:R-:W5:Y:S04]  /*0270*/  LDG.E R21, desc[UR6][R18.64+0xfa0] ;  /* 0x000fa00612157981 */ /* 0x000f68000c1e1900 */
[----:B------:R-:W5:Y:S04]  /*0280*/  LDG.E R10, desc[UR6][R2.64+0x8] ;  /* 0x00000806020a7981 */ /* 0x000f68000c1e1900 */
[----:B------:R-:W5:Y:S01]  /*0290*/  LDG.E R17, desc[UR6][R18.64+0x1f40] ;  /* 0x001f400612117981 */ /* 0x000f62000c1e1900 */
[----:B------:R-:W-:-:S03]  /*02a0*/  IADD3 R29, PT, PT, R13, 0x1f40, RZ ;  /* 0x00001f400d1d7810 */ /* 0x000fc60007ffe0ff */
[----:B------:R-:W5:Y:S04]  /*02b0*/  LDG.E R22, desc[UR6][R18.64+0x2ee0] ;  /* 0x002ee00612167981 */ /* 0x000f68000c1e1900 */
[----:B------:R-:W5:Y:S04]  /*02c0*/  LDG.E R27, desc[UR6][R2.64+0xc] ;  /* 0x00000c06021b7981 */ /* 0x000f68000c1e1900 */
[----:B------:R-:W5:Y:S01]  /*02d0*/  LDG.E R18, desc[UR6][R2.64+0x1c] ;  /* 0x00001c0602127981 */ /* 0x000f62000c1e1900 */
[----:B--2---:R-:W-:Y:S01]  /*02e0*/  FFMA R24, R15, R14, R24 ;  /* 0x0000000e0f187223 */ /* 0x004fe20000000018 */
[----:B------:R-:W-:-:S05]  /*02f0*/  IMAD.WIDE R14, R29, 0x4, R4 ;  /* 0x000000041d0e7825 */ /* 0x000fca00078e0204 */
[----:B------:R-:W2:Y:S01]  /*0300*/  LDG.E R19, desc[UR6][R14.64+0xfa0] ;  /* 0x000fa0060e137981 */ /* 0x000ea2000c1e1900 */
[----:B---3--:R-:W-:-:S03]  /*0310*/  FFMA R29, R7, R6, R24 ;  /* 0x00000006071d7223 */ /* 0x008fc60000000018 */
[----:B------:R-:W3:Y:S04]  /*0320*/  LDG.E R6, desc[UR6][R2.64+0x10] ;  /* 0x0000100602067981 */ /* 0x000ee8000c1e1900 */
[----:B------:R-:W3:Y:S01]  /*0330*/  LDG.E R7, desc[UR6][R14.64+-0x3e80] ;  /* 0xffc180060e077981 */ /* 0x000ee2000c1e1900 */
[----:B----4-:R-:W-:-:S03]  /*0340*/  FFMA R29, R8, R9, R29 ;  /* 0x00000009081d7223 */ /* 0x010fc6000000001d */
[----:B------:R-:W4:Y:S04]  /*0350*/  LDG.E R8, desc[UR6][R2.64+0x14] ;  /* 0x0000140602087981 */ /* 0x000f28000c1e1900 */
[----:B------:R-:W4:Y:S01]  /*0360*/  LDG.E R9, desc[UR6][R14.64+-0x2ee0] ;  /* 0xffd120060e097981 */ /* 0x000f22000c1e1900 */
[----:B-----5:R-:W-:-:S03]  /*0370*/  FFMA R29, R20, R25, R29 ;  /* 0x00000019141d7223 */ /* 0x020fc6000000001d */
[----:B------:R-:W5:Y:S04]  /*0380*/  LDG.E R20, desc[UR6][R2.64+0x18] ;  /* 0x0000180602147981 */ /* 0x000f68000c1e1900 */
[----:B------:R-:W5:Y:S01]  /*0390*/  LDG.E R25, desc[UR6][R14.64+-0x1f40] ;  /* 0xffe0c0060e197981 */ /* 0x000f62000c1e1900 */
[----:B------:R-:W-:-:S03]  /*03a0*/  FFMA R29, R16, R23, R29 ;  /* 0x00000017101d7223 */ /* 0x000fc6000000001d */
[----:B------:R-:W2:Y:S04]  /*03b0*/  LDG.E R23, desc[UR6][R14.64+-0xfa0] ;  /* 0xfff060060e177981 */ /* 0x000ea8000c1e1900 */
[----:B------:R-:W2:Y:S01]  /*03c0*/  LDG.E R16, desc[UR6][R2.64+0x20] ;  /* 0x0000200602107981 */ /* 0x000ea2000c1e1900 */
[----:B------:R-:W-:-:S03]  /*03d0*/  FFMA R29, R12, R21, R29 ;  /* 0x000000150c1d7223 */ /* 0x000fc6000000001d */
[----:B------:R-:W2:Y:S04]  /*03e0*/  LDG.E R21, desc[UR6][R14.64] ;  /* 0x000000060e157981 */ /* 0x000ea8000c1e1900 */
[----:B------:R-:W2:Y:S01]  /*03f0*/  LDG.E R12, desc[UR6][R2.64+0x24] ;  /* 0x00002406020c7981 */ /* 0x000ea2000c1e1900 */
[----:B------:R-:W-:-:S03]  /*0400*/  FFMA R24, R10, R17, R29 ;  /* 0x000000110a187223 */ /* 0x000fc6000000001d */
[----:B------:R-:W2:Y:S04]  /*0410*/  LDG.E R10, desc[UR6][R2.64+0x28] ;  /* 0x00002806020a7981 */ /* 0x000ea8000c1e1900 */
[----:B------:R-:W2:Y:S01]  /*0420*/  LDG.E R17, desc[UR6][R14.64+0x1f40] ;  /* 0x001f40060e117981 */ /* 0x000ea2000c1e1900 */
[----:B------:R-:W-:Y:S01]  /*0430*/  FFMA R27, R27, R22, R24 ;  /* 0x000000161b1b7223 */ /* 0x000fe20000000018 */
[----:B------:R-:W-:Y:S02]  /*0440*/  IADD3 R24, PT, PT, R13, 0x3e80, RZ ;  /* 0x00003e800d187810 */ /* 0x000fe40007ffe0ff */
[----:B------:R-:W2:Y:S04]  /*0450*/  LDG.E R22, desc[UR6][R14.64+0x2ee0] ;  /* 0x002ee0060e167981 */ /* 0x000ea8000c1e1900 */
[----:B------:R-:W2:Y:S01]  /*0460*/  LDG.E R14, desc[UR6][R2.64+0x48] ;  /* 0x00004806020e7981 */ /* 0x000ea2000c1e1900 */
[----:B---3--:R-:W-:Y:S01]  /*0470*/  FFMA R29, R6, R7, R27 ;  /* 0x00000007061d7223 */ /* 0x008fe2000000001b */
[----:B------:R-:W-:-:S02]  /*0480*/  IMAD.WIDE R6, R24, 0x4, R4 ;  /* 0x0000000418067825 */ /* 0x000fc400078e0204 */
        /* <DEDUP_REMOVED lines=8> */
[----:B--2---:R-:W-:-:S03]  /*0510*/  FFMA R29, R18, R23, R29 ;  /* 0x00000017121d7223 */ /* 0x004fc6000000001d */
[----:B------:R-:W2:Y:S04]  /*0520*/  LDG.E R18, desc[UR6][R2.64+0x38] ;  /* 0x0000380602127981 */ /* 0x000ea8000c1e1900 */
[----:B------:R-:W2:Y:S01]  /*0530*/  LDG.E R23, desc[UR6][R6.64+-0x1f40] ;  /* 0xffe0c00606177981 */ /* 0x000ea2000c1e1900 */
[----:B------:R-:W-:-:S03]  /*0540*/  FFMA R29, R16, R21, R29 ;  /* 0x00000015101d7223 */ /* 0x000fc6000000001d */
[----:B------:R-:W2:Y:S01]  /*0550*/  LDG.E R16, desc[UR6][R2.64+0x3c] ;  /* 0x00003c0602107981 */ /* 0x000ea2000c1e1900 */
[----:B------:R-:W-:-:S03]  /*0560*/  FFMA R19, R12, R19, R29 ;  /* 0x000000130c137223 */ /* 0x000fc6000000001d */
[----:B------:R-:W2:Y:S04]  /*0570*/  LDG.E R21, desc[UR6][R6.64+-0xfa0] ;  /* 0xfff0600606157981 */ /* 0x000ea8000c1e1900 */
[----:B------:R-:W2:Y:S01]  /*0580*/  LDG.E R12, desc[UR6][R2.64+0x40] ;  /* 0x00004006020c7981 */ /* 0x000ea2000c1e1900 */
[----:B------:R-:W-:-:S03]  /*0590*/  FFMA R24, R10, R17, R19 ;  /* 0x000000110a187223 */ /* 0x000fc60000000013 */
[----:B------:R-:W2:Y:S04]  /*05a0*/  LDG.E R19, desc[UR6][R2.64+0x44] ;  /* 0x0000440602137981 */ /* 0x000ea8000c1e1900 */
[----:B------:R-:W2:Y:S04]  /*05b0*/  LDG.E R10, desc[UR6][R6.64+0xfa0] ;  /* 0x000fa006060a7981 */ /* 0x000ea8000c1e1900 */
[----:B------:R-:W2:Y:S01]  /*05c0*/  LDG.E R17, desc[UR6][R6.64+0x1f40] ;  /* 0x001f400606117981 */ /* 0x000ea2000c1e1900 */
[----:B---3--:R-:W-:Y:S01]  /*05d0*/  FFMA R27, R27, R22, R24 ;  /* 0x000000161b1b7223 */ /* 0x008fe20000000018 */
[----:B------:R-:W-:-:S02]  /*05e0*/  IADD3 R24, PT, PT, R13, 0x5dc0, RZ ;  /* 0x00005dc00d187810 */ /* 0x000fc40007ffe0ff */
[----:B------:R-:W3:Y:S01]  /*05f0*/  LDG.E R22, desc[UR6][R6.64+0x2ee0] ;  /* 0x002ee00606167981 */ /* 0x000ee2000c1e1900 */
[----:B----4-:R-:W-:Y:S02]  /*0600*/  FFMA R29, R8, R9, R27 ;  /* 0x00000009081d7223 */ /* 0x010fe4000000001b */
[----:B------:R-:W-:Y:S01]  /*0610*/  IMAD.WIDE R8, R24, 0x4, R4 ;  /* 0x0000000418087825 */ /* 0x000fe200078e0204 */
[----:B------:R-:W3:Y:S04]  /*0620*/  LDG.E R27, desc[UR6][R2.64+0x4c] ;  /* 0x00004c06021b7981 */ /* 0x000ee8000c1e1900 */
        /* <DEDUP_REMOVED lines=8> */
[----:B------:R-:W4:Y:S01]  /*06b0*/  LDG.E R6, desc[UR6][R8.64+-0x1f40] ;  /* 0xffe0c00608067981 */ /* 0x000f22000c1e1900 */
[----:B------:R-:W-:-:S03]  /*06c0*/  FFMA R16, R12, R15, R21 ;  /* 0x0000000f0c107223 */ /* 0x000fc60000000015 */
[----:B------:R-:W4:Y:S04]  /*06d0*/  LDG.E R12, desc[UR6][R2.64+0x5c] ;  /* 0x00005c06020c7981 */ /* 0x000f28000c1e1900 */
[----:B------:R-:W4:Y:S01]  /*06e0*/  LDG.E R21, desc[UR6][R8.64+-0xfa0] ;  /* 0xfff0600608157981 */ /* 0x000f22000c1e1900 */
[----:B------:R-:W-:-:S03]  /*06f0*/  FFMA R15, R19, R10, R16 ;  /* 0x0000000a130f7223 */ /* 0x000fc60000000010 */
[----:B------:R-:W4:Y:S04]  /*0700*/  LDG.E R19, desc[UR6][R2.64+0x60] ;  /* 0x0000600602137981 */ /* 0x000f28000c1e1900 */
[----:B------:R-:W4:Y:S01]  /*0710*/  LDG.E R10, desc[UR6][R8.64] ;  /* 0x00000006080a7981 */ /* 0x000f22000c1e1900 */
[----:B------:R-:W-:-:S03]  /*0720*/  FFMA R14, R14, R17, R15 ;  /* 0x000000110e0e7223 */ /* 0x000fc6000000000f */
[----:B------:R-:W4:Y:S04]  /*0730*/  LDG.E R29, desc[UR6][R2.64+0x64] ;  /* 0x00006406021d7981 */ /* 0x000f28000c1e1900 */
[----:B------:R-:W4:Y:S04]  /*0740*/  LDG.E R24, desc[UR6][R8.64+0xfa0] ;  /* 0x000fa00608187981 */ /* 0x000f28000c1e1900 */
[----:B------:R-:W4:Y:S04]  /*0750*/  LDG.E R17, desc[UR6][R2.64+0x68] ;  /* 0x0000680602117981 */ /* 0x000f28000c1e1900 */
[----:B------:R-:W4:Y:S01]  /*0760*/  LDG.E R16, desc[UR6][R8.64+0x1f40] ;  /* 0x001f400608107981 */ /* 0x000f22000c1e1900 */
[----:B------:R-:W-:Y:S01]  /*0770*/  IADD3 R15, PT, PT, R13, 0x7d00, RZ ;  /* 0x00007d000d0f7810 */ /* 0x000fe20007ffe0ff */
[----:B---3--:R-:W-:-:S02]  /*0780*/  FFMA R14, R27, R22, R14 ;  /* 0x000000161b0e7223 */ /* 0x008fc4000000000e */
[----:B------:R-:W3:Y:S02]  /*0790*/  LDG.E R22, desc[UR6][R8.64+0x2ee0] ;  /* 0x002ee00608167981 */ /* 0x000ee4000c1e1900 */
[----:B-----5:R-:W-:Y:S01]  /*07a0*/  FFMA R20, R25, R20, R14 ;  /* 0x0000001419147223 */ /* 0x020fe2000000000e */
[----:B------:R-:W-:Y:S01]  /*07b0*/  IMAD.WIDE R14, R15, 0x4, R4 ;  /* 0x000000040f0e7825 */ /* 0x000fe200078e0204 */
[----:B------:R-:W3:Y:S04]  /*07c0*/  LDG.E R25, desc[UR6][R2.64+0x6c] ;  /* 0x00006c0602197981 */ /* 0x000ee8000c1e1900 */
[----:B------:R-:W5:Y:S01]  /*07d0*/  LDG.E R8, desc[UR6][R2.64+0x78] ;  /* 0x0000780602087981 */ /* 0x000f62000c1e1900 */
[----:B--2---:R-:W-:-:S03]  /*07e0*/  FFMA R20, R23, R18, R20 ;  /* 0x0000001217147223 */ /* 0x004fc60000000014 */
[----:B------:R-:W2:Y:S01]  /*07f0*/  LDG.E R18, desc[UR6][R2.64+0x70] ;  /* 0x0000700602127981 */ /* 0x000ea2000c1e1900 */
[----:B----4-:R-:W-:-:S03]  /*0800*/  FFMA R27, R7, R6, R20 ;  /* 0x00000006071b7223 */ /* 0x010fc60000000014 */
[----:B------:R-:W2:Y:S04]  /*0810*/  LDG.E R23, desc[UR6][R14.64+-0x3e80] ;  /* 0xffc180060e177981 */ /* 0x000ea8000c1e1900 */
[----:B------:R-:W4:Y:S01]  /*0820*/  LDG.E R6, desc[UR6][R2.64+0x74] ;  /* 0x0000740602067981 */ /* 0x000f22000c1e1900 */
[----:B------:R-:W-:-:S03]  /*0830*/  FFMA R12, R12, R21, R27 ;  /* 0x000000150c0c7223 */ /* 0x000fc6000000001b */
[----:B------:R-:W4:Y:S04]  /*0840*/  LDG.E R7, desc[UR6][R14.64+-0x2ee0] ;  /* 0xffd120060e077981 */ /* 0x000f28000c1e1900 */
[----:B------:R-:W5:Y:S01]  /*0850*/  LDG.E R9, desc[UR6][R14.64+-0x1f40] ;  /* 0xffe0c0060e097981 */ /* 0x000f62000c1e1900 */
[----:B------:R-:W-:-:S03]  /*0860*/  FFMA R12, R19, R10, R12 ;  /* 0x0000000a130c7223 */ /* 0x000fc6000000000c */
[----:B------:R-:W5:Y:S04]  /*0870*/  LDG.E R10, desc[UR6][R2.64+0x7c] ;  /* 0x00007c06020a7981 */ /* 0x000f68000c1e1900 */
[----:B------:R-:W5:Y:S01]  /*0880*/  LDG.E R19, desc[UR6][R14.64+-0xfa0] ;  /* 0xfff060060e137981 */ /* 0x000f62000c1e1900 */
[----:B------:R-:W-:-:S03]  /*0890*/  FFMA R24, R29, R24, R12 ;  /* 0x000000181d187223 */ /* 0x000fc6000000000c */
[----:B------:R-:W5:Y:S04]  /*08a0*/  LDG.E R12, desc[UR6][R2.64+0x80] ;  /* 0x00008006020c7981 */ /* 0x000f68000c1e1900 */
[----:B------:R-:W5:Y:S01]  /*08b0*/  LDG.E R21, desc[UR6][R14.64] ;  /* 0x000000060e157981 */ /* 0x000f62000c1e1900 */
[----:B------:R-:W-:-:S03]  /*08c0*/  FFMA R26, R17, R16, R24 ;  /* 0x00000010111a7223 */ /* 0x000fc60000000018 */
[----:B------:R-:W5:Y:S04]  /*08d0*/  LDG.E R17, desc[UR6][R2.64+0x84] ;  /* 0x0000840602117981 */ /* 0x000f68000c1e1900 */
[----:B------:R-:W5:Y:S04]  /*08e0*/  LDG.E R20, desc[UR6][R14.64+0xfa0] ;  /* 0x000fa0060e147981 */ /* 0x000f68000c1e1900 */
[----:B------:R-:W5:Y:S04]  /*08f0*/  LDG.E R16, desc[UR6][R14.64+0x1f40] ;  /* 0x001f40060e107981 */ /* 0x000f68000c1e1900 */
[----:B------:R-:W5:Y:S04]  /*0900*/  LDG.E R29, desc[UR6][R2.64+0x88] ;  /* 0x00008806021d7981 */ /* 0x000f68000c1e1900 */
[----:B------:R-:W5:Y:S04]  /*0910*/  LDG.E R27, desc[UR6][R14.64+0x2ee0] ;  /* 0x002ee0060e1b7981 */ /* 0x000f68000c1e1900 */
[----:B------:R0:W5:Y:S01]  /*0920*/  LDG.E R24, desc[UR6][R2.64+0x8c] ;  /* 0x00008c0602187981 */ /* 0x000162000c1e1900 */
[----:B------:R-:W-:-:S04]  /*0930*/  UIADD3 UR4, UPT, UPT, UR4, 0x28, URZ ;  /* 0x0000002804047890 */ /* 0x000fc8000fffe0ff */
[----:B------:R-:W-:Y:S01]  /*0940*/  UISETP.NE.AND UP0, UPT, UR4, 0x3e8, UPT ;  /* 0x000003e80400788c */ /* 0x000fe2000bf05270 */
[----:B------:R-:W-:Y:S01]  /*0950*/  IADD3 R13, PT, PT, R13, 0x9c40, RZ ;  /* 0x00009c400d0d7810 */ /* 0x000fe20007ffe0ff */
[----:B---3--:R-:W-:-:S04]  /*0960*/  FFMA R25, R25, R22, R26 ;  /* 0x0000001619197223 */ /* 0x008fc8000000001a */
[----:B--2---:R-:W-:-:S04]  /*0970*/  FFMA R23, R18, R23, R25 ;  /* 0x0000001712177223 */ /* 0x004fc80000000019 */
[----:B----4-:R-:W-:-:S04]  /*0980*/  FFMA R7, R6, R7, R23 ;  /* 0x0000000706077223 */ /* 0x010fc80000000017 */
[----:B-----5:R-:W-:-:S04]  /*0990*/  FFMA R7, R8, R9, R7 ;  /* 0x0000000908077223 */ /* 0x020fc80000000007 */
[----:B------:R-:W-:-:S04]  /*09a0*/  FFMA R7, R10, R19, R7 ;  /* 0x000000130a077223 */ /* 0x000fc80000000007 */
[----:B------:R-:W-:Y:S01]  /*09b0*/  FFMA R12, R12, R21, R7 ;  /* 0x000000150c0c7223 */ /* 0x000fe20000000007 */
[----:B------:R-:W-:-:S03]  /*09c0*/  IADD3 R6, P0, PT, R2, 0xa0, RZ ;  /* 0x000000a002067810 */ /* 0x000fc60007f1e0ff */
[----:B------:R-:W-:Y:S01]  /*09d0*/  FFMA R12, R17, R20, R12 ;  /* 0x00000014110c7223 */ /* 0x000fe2000000000c */
[----:B0-----:R-:W-:-:S03]  /*09e0*/  IADD3.X R3, PT, PT, RZ, R3, RZ, P0, !PT ;  /* 0x00000003ff037210 */ /* 0x001fc600007fe4ff */
[----:B------:R-:W-:-:S04]  /*09f0*/  FFMA R29, R29, R16, R12 ;  /* 0x000000101d1d7223 */ /* 0x000fc8000000000c */
[----:B------:R-:W-:Y:S01]  /*0a00*/  FFMA R24, R24, R27, R29 ;  /* 0x0000001b18187223 */ /* 0x000fe2000000001d */
[----:B------:R-:W-:Y:S06]  /*0a10*/  BRA.U UP0, `(.L_x_0) ;  /* 0xfffffff500e07547 */ /* 0x000fec000b83ffff */
[----:B------:R-:W0:Y:S01]  /*0a20*/  LDC.64 R2, c[0x0][0x390] ;  /* 0x0000e400ff027b82 */ /* 0x000e220000000a00 */
[----:B------:R-:W-:-:S05]  /*0a30*/  IADD3 R11, PT, PT, R0, R11, RZ ;  /* 0x0000000b000b7210 */ /* 0x000fca0007ffe0ff */
[----:B0-----:R-:W-:-:S05]  /*0a40*/  IMAD.WIDE R2, R11, 0x4, R2 ;  /* 0x000000040b027825 */ /* 0x001fca00078e0202 */
[----:B------:R-:W-:Y:S01]  /*0a50*/  STG.E desc[UR6][R2.64], R24 ;  /* 0x0000001802007986 */ /* 0x000fe2000c101906 */
[----:B------:R-:W-:Y:S05]  /*0a60*/  EXIT ;  /* 0x000000000000794d */ /* 0x000fea0003800000 */
.L_x_1:
[----:B------:R-:W-:-:S00]  /*0a70*/  BRA `(.L_x_1) ;  /* 0xfffffffc00fc7947 */ /* 0x000fc0000383ffff */
[----:B------:R-:W-:-:S00]  /*0a80*/  NOP ;  /* 0x0000000000007918 */ /* 0x000fc00000000000 */
[----:B------:R-:W-:-:S00]  /*0a90*/  NOP ;  /* 0x0000000000007918 */ /* 0x000fc00000000000 */
[----:B------:R-:W-:-:S00]  /*0aa0*/  NOP ;  /* 0x0000000000007918 */ /* 0x000fc00000000000 */
[----:B------:R-:W-:-:S00]  /*0ab0*/  NOP ;  /* 0x0000000000007918 */ /* 0x000fc00000000000 */
[----:B------:R-:W-:-:S00]  /*0ac0*/  NOP ;  /* 0x0000000000007918 */ /* 0x000fc00000000000 */
[----:B------:R-:W-:-:S00]  /*0ad0*/  NOP ;  /* 0x0000000000007918 */ /* 0x000fc00000000000 */
[----:B------:R-:W-:-:S00]  /*0ae0*/  NOP ;  /* 0x0000000000007918 */ /* 0x000fc00000000000 */
[----:B------:R-:W-:-:S00]  /*0af0*/  NOP ;  /* 0x0000000000007918 */ /* 0x000fc00000000000 */
.L_x_2:


//--------------------- .nv.shared.reserved.0     --------------------------
	.section	.nv.shared.reserved.0,"aw",@nobits
	.weak		__nv_reservedSMEM_offset_0_alias
	.size		__nv_reservedSMEM_offset_0_alias, 0, 64
	.other		__nv_reservedSMEM_offset_0_alias,@"STO_CUDA_RESERVED_SHARED STV_DEFAULT"
__nv_reservedSMEM_offset_0_alias:
	.zero		0
	.zero		64


//--------------------- .nv.constant0._Z9matex_GPUPfS_S_ --------------------------
	.section	.nv.constant0._Z9matex_GPUPfS_S_,"a",@progbits
	.sectionflags	@""
	.align	4
.nv.constant0._Z9matex_GPUPfS_S_:
	.zero		920


//--------------------- SYMBOLS --------------------------

	.type		.nv.reservedSmem.offset0,@object
	.size		.nv.reservedSmem.offset0,0x4
